//
// Generated by NVIDIA NVVM Compiler
//
// Compiler Build ID: CL-36424714
// Cuda compilation tools, release 13.0, V13.0.88
// Based on NVVM 20.0.0
//

.version 9.0
.target sm_100
.address_size 64

	// .globl	spike_classify_emit

.visible .entry spike_classify_emit(
	.param .u64 .ptr .align 1 spike_classify_emit_param_0,
	.param .u64 .ptr .align 1 spike_classify_emit_param_1,
	.param .u64 .ptr .align 1 spike_classify_emit_param_2,
	.param .u64 .ptr .align 1 spike_classify_emit_param_3,
	.param .u64 .ptr .align 1 spike_classify_emit_param_4,
	.param .u64 .ptr .align 1 spike_classify_emit_param_5,
	.param .u64 .ptr .align 1 spike_classify_emit_param_6,
	.param .f32 spike_classify_emit_param_7,
	.param .f32 spike_classify_emit_param_8,
	.param .f32 spike_classify_emit_param_9,
	.param .u32 spike_classify_emit_param_10,
	.param .u32 spike_classify_emit_param_11,
	.param .u32 spike_classify_emit_param_12,
	.param .f32 spike_classify_emit_param_13,
	.param .u32 spike_classify_emit_param_14,
	.param .u32 spike_classify_emit_param_15
)
{
	.reg .pred 	%p<6>;
	.reg .b32 	%r<19>;
	.reg .b32 	%f<17>;
	.reg .b64 	%rd<26>;

	ld.param.u64 	%rd1, [spike_classify_emit_param_0];
	ld.param.u64 	%rd2, [spike_classify_emit_param_1];
	ld.param.u64 	%rd3, [spike_classify_emit_param_2];
	ld.param.u64 	%rd4, [spike_classify_emit_param_3];
	ld.param.u64 	%rd5, [spike_classify_emit_param_5];
	ld.param.u64 	%rd6, [spike_classify_emit_param_6];
	ld.param.f32 	%f4, [spike_classify_emit_param_7];
	ld.param.f32 	%f5, [spike_classify_emit_param_8];
	ld.param.f32 	%f6, [spike_classify_emit_param_9];
	ld.param.u32 	%r4, [spike_classify_emit_param_10];
	ld.param.u32 	%r8, [spike_classify_emit_param_11];
	ld.param.u32 	%r5, [spike_classify_emit_param_12];
	ld.param.u32 	%r6, [spike_classify_emit_param_14];
	ld.param.u32 	%r7, [spike_classify_emit_param_15];
	mov.u32 	%r9, %ctaid.x;
	mov.u32 	%r10, %ntid.x;
	mov.u32 	%r11, %tid.x;
	mad.lo.s32 	%r1, %r9, %r10, %r11;
	setp.ge.u32 	%p1, %r1, %r8;
	@%p1 bra 	$L__BB0_5;
	cvta.to.global.u64 	%rd7, %rd1;
	cvta.to.global.u64 	%rd8, %rd3;
	mul.wide.u32 	%rd9, %r1, 4;
	add.s64 	%rd10, %rd7, %rd9;
	ld.global.nc.f32 	%f1, [%rd10];
	sub.f32 	%f2, %f6, %f1;
	add.s64 	%rd11, %rd8, %rd9;
	ld.global.nc.f32 	%f7, [%rd11];
	add.f32 	%f8, %f4, %f7;
	add.f32 	%f3, %f5, %f7;
	setp.le.f32 	%p2, %f2, %f8;
	@%p2 bra 	$L__BB0_5;
	cvta.to.global.u64 	%rd12, %rd4;
	add.s64 	%rd14, %rd12, %rd9;
	ld.global.nc.u32 	%r2, [%rd14];
	setp.leu.f32 	%p3, %f2, %f3;
	@%p3 bra 	$L__BB0_5;
	cvta.to.global.u64 	%rd15, %rd6;
	atom.global.add.u32 	%r3, [%rd15], 1;
	setp.ge.u32 	%p4, %r3, %r7;
	@%p4 bra 	$L__BB0_5;
	cvta.to.global.u64 	%rd16, %rd2;
	setp.lt.u32 	%p5, %r2, %r4;
	cvt.rn.f32.u32 	%f9, %r2;
	min.f32 	%f10, %f9, 0f41200000;
	fma.rn.f32 	%f11, %f10, 0f3F000000, 0f3F800000;
	selp.f32 	%f12, 0f3F800000, %f11, %p5;
	mul.f32 	%f13, %f2, %f12;
	mul.lo.s32 	%r12, %r1, 3;
	mul.wide.u32 	%rd17, %r12, 4;
	add.s64 	%rd18, %rd16, %rd17;
	ld.global.nc.f32 	%f14, [%rd18];
	add.s32 	%r13, %r12, 1;
	mul.wide.u32 	%rd19, %r13, 4;
	add.s64 	%rd20, %rd16, %rd19;
	ld.global.nc.f32 	%f15, [%rd20];
	add.s32 	%r14, %r12, 2;
	mul.wide.u32 	%rd21, %r14, 4;
	add.s64 	%rd22, %rd16, %rd21;
	ld.global.nc.f32 	%f16, [%rd22];
	selp.b32 	%r15, 0, %r2, %p5;
	cvta.to.global.u64 	%rd23, %rd5;
	mul.wide.u32 	%rd24, %r3, 92;
	add.s64 	%rd25, %rd23, %rd24;
	st.global.u32 	[%rd25], %r5;
	st.global.u32 	[%rd25+4], %r1;
	st.global.f32 	[%rd25+8], %f14;
	st.global.f32 	[%rd25+12], %f15;
	st.global.f32 	[%rd25+16], %f16;
	st.global.f32 	[%rd25+20], %f13;
	mov.b32 	%r16, -1;
	st.global.u32 	[%rd25+24], %r16;
	st.global.u32 	[%rd25+28], %r16;
	st.global.u32 	[%rd25+32], %r16;
	st.global.u32 	[%rd25+36], %r16;
	st.global.u32 	[%rd25+40], %r16;
	st.global.u32 	[%rd25+44], %r16;
	st.global.u32 	[%rd25+48], %r16;
	st.global.u32 	[%rd25+52], %r16;
	mov.b32 	%r17, 0;
	st.global.u32 	[%rd25+56], %r17;
	mov.b32 	%r18, 2;
	st.global.u32 	[%rd25+60], %r18;
	st.global.u32 	[%rd25+64], %r17;
	st.global.u32 	[%rd25+68], %r16;
	st.global.u32 	[%rd25+72], %r16;
	st.global.f32 	[%rd25+76], %f1;
	st.global.u32 	[%rd25+80], %r17;
	st.global.u32 	[%rd25+84], %r15;
	st.global.u32 	[%rd25+88], %r6;
$L__BB0_5:
	ret;

}
	// .globl	stdp_update_thresholds
.visible .entry stdp_update_thresholds(
	.param .u64 .ptr .align 1 stdp_update_thresholds_param_0,
	.param .u64 .ptr .align 1 stdp_update_thresholds_param_1,
	.param .u64 .ptr .align 1 stdp_update_thresholds_param_2,
	.param .f32 stdp_update_thresholds_param_3,
	.param .f32 stdp_update_thresholds_param_4,
	.param .f32 stdp_update_thresholds_param_5,
	.param .u32 stdp_update_thresholds_param_6,
	.param .u32 stdp_update_thresholds_param_7,
	.param .f32 stdp_update_thresholds_param_8
)
{
	.reg .pred 	%p<5>;
	.reg .b32 	%r<8>;
	.reg .b32 	%f<18>;
	.reg .b64 	%rd<12>;

	ld.param.u64 	%rd2, [stdp_update_thresholds_param_0];
	ld.param.u64 	%rd3, [stdp_update_thresholds_param_1];
	ld.param.u64 	%rd4, [stdp_update_thresholds_param_2];
	ld.param.f32 	%f5, [stdp_update_thresholds_param_3];
	ld.param.f32 	%f6, [stdp_update_thresholds_param_4];
	ld.param.f32 	%f7, [stdp_update_thresholds_param_5];
	ld.param.u32 	%r3, [stdp_update_thresholds_param_6];
	ld.param.u32 	%r4, [stdp_update_thresholds_param_7];
	ld.param.f32 	%f8, [stdp_update_thresholds_param_8];
	mov.u32 	%r5, %ctaid.x;
	mov.u32 	%r6, %ntid.x;
	mov.u32 	%r7, %tid.x;
	mad.lo.s32 	%r1, %r5, %r6, %r7;
	setp.ge.u32 	%p1, %r1, %r4;
	@%p1 bra 	$L__BB1_6;
	cvta.to.global.u64 	%rd5, %rd2;
	cvta.to.global.u64 	%rd6, %rd3;
	mul.wide.u32 	%rd7, %r1, 4;
	add.s64 	%rd8, %rd6, %rd7;
	ld.global.nc.f32 	%f9, [%rd8];
	sub.f32 	%f10, %f6, %f9;
	add.s64 	%rd1, %rd5, %rd7;
	ld.global.f32 	%f1, [%rd1];
	add.f32 	%f11, %f5, %f1;
	setp.le.f32 	%p2, %f10, %f11;
	@%p2 bra 	$L__BB1_6;
	cvta.to.global.u64 	%rd9, %rd4;
	add.s64 	%rd11, %rd9, %rd7;
	ld.global.nc.u32 	%r2, [%rd11];
	setp.ne.s32 	%p3, %r2, 0;
	@%p3 bra 	$L__BB1_4;
	add.f32 	%f17, %f7, %f1;
	bra.uni 	$L__BB1_5;
$L__BB1_4:
	setp.lt.u32 	%p4, %r2, %r3;
	fma.rn.f32 	%f12, %f7, 0fBF000000, %f1;
	selp.f32 	%f17, %f1, %f12, %p4;
$L__BB1_5:
	mul.f32 	%f13, %f8, 0fBF666666;
	mul.f32 	%f14, %f8, 0f40800000;
	max.f32 	%f15, %f17, %f13;
	min.f32 	%f16, %f15, %f14;
	st.global.f32 	[%rd1], %f16;
$L__BB1_6:
	ret;

}
	// .globl	reset_fused_buffers
.visible .entry reset_fused_buffers(
	.param .u64 .ptr .align 1 reset_fused_buffers_param_0,
	.param .u64 .ptr .align 1 reset_fused_buffers_param_1,
	.param .u32 reset_fused_buffers_param_2
)
{
	.reg .pred 	%p<2>;
	.reg .b32 	%r<7>;
	.reg .b64 	%rd<8>;

	ld.param.u64 	%rd1, [reset_fused_buffers_param_0];
	ld.param.u64 	%rd2, [reset_fused_buffers_param_1];
	ld.param.u32 	%r2, [reset_fused_buffers_param_2];
	mov.u32 	%r3, %ctaid.x;
	mov.u32 	%r4, %ntid.x;
	mov.u32 	%r5, %tid.x;
	mad.lo.s32 	%r1, %r3, %r4, %r5;
	setp.ge.u32 	%p1, %r1, %r2;
	@%p1 bra 	$L__BB2_2;
	cvta.to.global.u64 	%rd3, %rd1;
	cvta.to.global.u64 	%rd4, %rd2;
	mul.wide.u32 	%rd5, %r1, 4;
	add.s64 	%rd6, %rd3, %rd5;
	mov.b32 	%r6, 0;
	st.global.u32 	[%rd6], %r6;
	add.s64 	%rd7, %rd4, %rd5;
	st.global.u32 	[%rd7], %r6;
$L__BB2_2:
	ret;

}


// ===== COMPILED SASS (sm_100) =====

	.target	sm_100

	.elftype	@"ET_EXEC"


//--------------------- .note.nv.tkinfo           --------------------------
	.section	.note.nv.tkinfo,"",@"SHT_NOTE"
	.sectionflags	@"SHF_NOTE_NV_TKINFO"
	.tkinfo
        /*0018*/ 	.word	0x00000002
        /*0030*/ 	.string	""
        /*0030*/ 	.string	"ptxas"
        /*0030*/ 	.string	"Cuda compilation tools, release 13.0, V13.0.88"
        /*0030*/ 	.string	"Build cuda_13.0.r13.0/compiler.36424714_0"
        /*0030*/ 	.string	"-arch sm_100 -m 64 "



//--------------------- .note.nv.cuinfo           --------------------------
	.section	.note.nv.cuinfo,"",@"SHT_NOTE"
	.sectionflags	@"SHF_NOTE_NV_CUINFO"
        /*0018*/ 	.short	0x0002
        /*001a*/ 	.short	0x0064
        /*001c*/ 	.short	0x0082
	.zero		2


//--------------------- .nv.info                  --------------------------
	.section	.nv.info,"",@"SHT_CUDA_INFO"
	.align	4


	//----- nvinfo : EIATTR_REGCOUNT
	.align		4
        /*0000*/ 	.byte	0x04, 0x2f
        /*0002*/ 	.short	(.L_1 - .L_0)
	.align		4
.L_0:
        /*0004*/ 	.word	index@(spike_classify_emit)
        /*0008*/ 	.word	0x00000018


	//----- nvinfo : EIATTR_FRAME_SIZE
	.align		4
.L_1:
        /*000c*/ 	.byte	0x04, 0x11
        /*000e*/ 	.short	(.L_3 - .L_2)
	.align		4
.L_2:
        /*0010*/ 	.word	index@(spike_classify_emit)
        /*0014*/ 	.word	0x00000000


	//----- nvinfo : EIATTR_REGCOUNT
	.align		4
.L_3:
        /*0018*/ 	.byte	0x04, 0x2f
        /*001a*/ 	.short	(.L_5 - .L_4)
	.align		4
.L_4:
        /*001c*/ 	.word	index@(stdp_update_thresholds)
        /*0020*/ 	.word	0x0000000e


	//----- nvinfo : EIATTR_FRAME_SIZE
	.align		4
.L_5:
        /*0024*/ 	.byte	0x04, 0x11
        /*0026*/ 	.short	(.L_7 - .L_6)
	.align		4
.L_6:
        /*0028*/ 	.word	index@(stdp_update_thresholds)
        /*002c*/ 	.word	0x00000000


	//----- nvinfo : EIATTR_REGCOUNT
	.align		4
.L_7:
        /*0030*/ 	.byte	0x04, 0x2f
        /*0032*/ 	.short	(.L_9 - .L_8)
	.align		4
.L_8:
        /*0034*/ 	.word	index@(reset_fused_buffers)
        /*0038*/ 	.word	0x0000000a


	//----- nvinfo : EIATTR_FRAME_SIZE
	.align		4
.L_9:
        /*003c*/ 	.byte	0x04, 0x11
        /*003e*/ 	.short	(.L_11 - .L_10)
	.align		4
.L_10:
        /*0040*/ 	.word	index@(reset_fused_buffers)
        /*0044*/ 	.word	0x00000000


	//----- nvinfo : EIATTR_MIN_STACK_SIZE
	.align		4
.L_11:
        /*0048*/ 	.byte	0x04, 0x12
        /*004a*/ 	.short	(.L_13 - .L_12)
	.align		4
.L_12:
        /*004c*/ 	.word	index@(reset_fused_buffers)
        /*0050*/ 	.word	0x00000000


	//----- nvinfo : EIATTR_MIN_STACK_SIZE
	.align		4
.L_13:
        /*0054*/ 	.byte	0x04, 0x12
        /*0056*/ 	.short	(.L_15 - .L_14)
	.align		4
.L_14:
        /*0058*/ 	.word	index@(stdp_update_thresholds)
        /*005c*/ 	.word	0x00000000


	//----- nvinfo : EIATTR_MIN_STACK_SIZE
	.align		4
.L_15:
        /*0060*/ 	.byte	0x04, 0x12
        /*0062*/ 	.short	(.L_17 - .L_16)
	.align		4
.L_16:
        /*0064*/ 	.word	index@(spike_classify_emit)
        /*0068*/ 	.word	0x00000000
.L_17:


//--------------------- .nv.compat                --------------------------
	.section	.nv.compat,"",@"SHT_CUDA_COMPAT_INFO"
	.align	4
        /*0000*/ 	.byte	0x02, 0x09, 0x00, 0x00, 0x02, 0x02, 0x01, 0x00, 0x02, 0x05, 0x05, 0x00, 0x03, 0x07, 0x01, 0x01
        /*0010*/ 	.byte	0x02, 0x03, 0x00, 0x00, 0x02, 0x06, 0x01, 0x00, 0x04, 0x0b, 0x08, 0x00, 0x09, 0x00, 0x00, 0x00
        /*0020*/ 	.byte	0x00, 0x00, 0x00, 0x00


//--------------------- .nv.info.reset_fused_buffers --------------------------
	.section	.nv.info.reset_fused_buffers,"",@"SHT_CUDA_INFO"
	.sectionflags	@""
	.align	4


	//----- nvinfo : EIATTR_CUDA_API_VERSION
	.align		4
        /*0000*/ 	.byte	0x04, 0x37
        /*0002*/ 	.short	(.L_19 - .L_18)
.L_18:
        /*0004*/ 	.word	0x00000082


	//----- nvinfo : EIATTR_KPARAM_INFO
	.align		4
.L_19:
        /*0008*/ 	.byte	0x04, 0x17
        /*000a*/ 	.short	(.L_21 - .L_20)
.L_20:
        /*000c*/ 	.word	0x00000000
        /*0010*/ 	.short	0x0002
        /*0012*/ 	.short	0x0010
        /*0014*/ 	.byte	0x00, 0xf0, 0x11, 0x00


	//----- nvinfo : EIATTR_KPARAM_INFO
	.align		4
.L_21:
        /*0018*/ 	.byte	0x04, 0x17
        /*001a*/ 	.short	(.L_23 - .L_22)
.L_22:
        /*001c*/ 	.word	0x00000000
        /*0020*/ 	.short	0x0001
        /*0022*/ 	.short	0x0008
        /*0024*/ 	.byte	0x00, 0xf5, 0x21, 0x00


	//----- nvinfo : EIATTR_KPARAM_INFO
	.align		4
.L_23:
        /*0028*/ 	.byte	0x04, 0x17
        /*002a*/ 	.short	(.L_25 - .L_24)
.L_24:
        /*002c*/ 	.word	0x00000000
        /*0030*/ 	.short	0x0000
        /*0032*/ 	.short	0x0000
        /*0034*/ 	.byte	0x00, 0xf5, 0x21, 0x00


	//----- nvinfo : EIATTR_SPARSE_MMA_MASK
	.align		4
.L_25:
        /*0038*/ 	.byte	0x03, 0x50
        /*003a*/ 	.short	0x0000


	//----- nvinfo : EIATTR_MAXREG_COUNT
	.align		4
        /*003c*/ 	.byte	0x03, 0x1b
        /*003e*/ 	.short	0x00ff


	//----- nvinfo : EIATTR_MERCURY_ISA_VERSION
	.align		4
        /*0040*/ 	.byte	0x03, 0x5f
        /*0042*/ 	.short	0x0101


	//----- nvinfo : EIATTR_VRC_CTA_INIT_COUNT
	.align		4
        /*0044*/ 	.byte	0x02, 0x4a
	.zero		1
	.zero		1


	//----- nvinfo : EIATTR_EXIT_INSTR_OFFSETS
	.align		4
        /*0048*/ 	.byte	0x04, 0x1c
        /*004a*/ 	.short	(.L_27 - .L_26)


	//   ....[0]....
.L_26:
        /*004c*/ 	.word	0x00000070


	//   ....[1]....
        /*0050*/ 	.word	0x000000f0


	//----- nvinfo : EIATTR_CBANK_PARAM_SIZE
	.align		4
.L_27:
        /*0054*/ 	.byte	0x03, 0x19
        /*0056*/ 	.short	0x0014


	//----- nvinfo : EIATTR_PARAM_CBANK
	.align		4
        /*0058*/ 	.byte	0x04, 0x0a
        /*005a*/ 	.short	(.L_29 - .L_28)
	.align		4
.L_28:
        /*005c*/ 	.word	index@(.nv.constant0.reset_fused_buffers)
        /*0060*/ 	.short	0x0380
        /*0062*/ 	.short	0x0014


	//----- nvinfo : EIATTR_SW_WAR
	.align		4
.L_29:
        /*0064*/ 	.byte	0x04, 0x36
        /*0066*/ 	.short	(.L_31 - .L_30)
.L_30:
        /*0068*/ 	.word	0x00000008
.L_31:


//--------------------- .nv.info.stdp_update_thresholds --------------------------
	.section	.nv.info.stdp_update_thresholds,"",@"SHT_CUDA_INFO"
	.sectionflags	@""
	.align	4


	//----- nvinfo : EIATTR_CUDA_API_VERSION
	.align		4
        /*0000*/ 	.byte	0x04, 0x37
        /*0002*/ 	.short	(.L_33 - .L_32)
.L_32:
        /*0004*/ 	.word	0x00000082


	//----- nvinfo : EIATTR_KPARAM_INFO
	.align		4
.L_33:
        /*0008*/ 	.byte	0x04, 0x17
        /*000a*/ 	.short	(.L_35 - .L_34)
.L_34:
        /*000c*/ 	.word	0x00000000
        /*0010*/ 	.short	0x0008
        /*0012*/ 	.short	0x002c
        /*0014*/ 	.byte	0x00, 0xf0, 0x11, 0x00


	//----- nvinfo : EIATTR_KPARAM_INFO
	.align		4
.L_35:
        /*0018*/ 	.byte	0x04, 0x17
        /*001a*/ 	.short	(.L_37 - .L_36)
.L_36:
        /*001c*/ 	.word	0x00000000
        /*0020*/ 	.short	0x0007
        /*0022*/ 	.short	0x0028
        /*0024*/ 	.byte	0x00, 0xf0, 0x11, 0x00


	//----- nvinfo : EIATTR_KPARAM_INFO
	.align		4
.L_37:
        /*0028*/ 	.byte	0x04, 0x17
        /*002a*/ 	.short	(.L_39 - .L_38)
.L_38:
        /*002c*/ 	.word	0x00000000
        /*0030*/ 	.short	0x0006
        /*0032*/ 	.short	0x0024
        /*0034*/ 	.byte	0x00, 0xf0, 0x11, 0x00


	//----- nvinfo : EIATTR_KPARAM_INFO
	.align		4
.L_39:
        /*0038*/ 	.byte	0x04, 0x17
        /*003a*/ 	.short	(.L_41 - .L_40)
.L_40:
        /*003c*/ 	.word	0x00000000
        /*0040*/ 	.short	0x0005
        /*0042*/ 	.short	0x0020
        /*0044*/ 	.byte	0x00, 0xf0, 0x11, 0x00


	//----- nvinfo : EIATTR_KPARAM_INFO
	.align		4
.L_41:
        /*0048*/ 	.byte	0x04, 0x17
        /*004a*/ 	.short	(.L_43 - .L_42)
.L_42:
        /*004c*/ 	.word	0x00000000
        /*0050*/ 	.short	0x0004
        /*0052*/ 	.short	0x001c
        /*0054*/ 	.byte	0x00, 0xf0, 0x11, 0x00


	//----- nvinfo : EIATTR_KPARAM_INFO
	.align		4
.L_43:
        /*0058*/ 	.byte	0x04, 0x17
        /*005a*/ 	.short	(.L_45 - .L_44)
.L_44:
        /*005c*/ 	.word	0x00000000
        /*0060*/ 	.short	0x0003
        /*0062*/ 	.short	0x0018
        /*0064*/ 	.byte	0x00, 0xf0, 0x11, 0x00


	//----- nvinfo : EIATTR_KPARAM_INFO
	.align		4
.L_45:
        /*0068*/ 	.byte	0x04, 0x17
        /*006a*/ 	.short	(.L_47 - .L_46)
.L_46:
        /*006c*/ 	.word	0x00000000
        /*0070*/ 	.short	0x0002
        /*0072*/ 	.short	0x0010
        /*0074*/ 	.byte	0x00, 0xf5, 0x21, 0x00


	//----- nvinfo : EIATTR_KPARAM_INFO
	.align		4
.L_47:
        /*0078*/ 	.byte	0x04, 0x17
        /*007a*/ 	.short	(.L_49 - .L_48)
.L_48:
        /*007c*/ 	.word	0x00000000
        /*0080*/ 	.short	0x0001
        /*0082*/ 	.short	0x0008
        /*0084*/ 	.byte	0x00, 0xf5, 0x21, 0x00


	//----- nvinfo : EIATTR_KPARAM_INFO
	.align		4
.L_49:
        /*0088*/ 	.byte	0x04, 0x17
        /*008a*/ 	.short	(.L_51 - .L_50)
.L_50:
        /*008c*/ 	.word	0x00000000
        /*0090*/ 	.short	0x0000
        /*0092*/ 	.short	0x0000
        /*0094*/ 	.byte	0x00, 0xf5, 0x21, 0x00


	//----- nvinfo : EIATTR_SPARSE_MMA_MASK
	.align		4
.L_51:
        /*0098*/ 	.byte	0x03, 0x50
        /*009a*/ 	.short	0x0000


	//----- nvinfo : EIATTR_MAXREG_COUNT
	.align		4
        /*009c*/ 	.byte	0x03, 0x1b
        /*009e*/ 	.short	0x00ff


	//----- nvinfo : EIATTR_MERCURY_ISA_VERSION
	.align		4
        /*00a0*/ 	.byte	0x03, 0x5f
        /*00a2*/ 	.short	0x0101


	//----- nvinfo : EIATTR_VRC_CTA_INIT_COUNT
	.align		4
        /*00a4*/ 	.byte	0x02, 0x4a
	.zero		1
	.zero		1


	//----- nvinfo : EIATTR_EXIT_INSTR_OFFSETS
	.align		4
        /*00a8*/ 	.byte	0x04, 0x1c
        /*00aa*/ 	.short	(.L_53 - .L_52)


	//   ....[0]....
.L_52:
        /*00ac*/ 	.word	0x00000070


	//   ....[1]....
        /*00b0*/ 	.word	0x00000130


	//   ....[2]....
        /*00b4*/ 	.word	0x00000240


	//----- nvinfo : EIATTR_CBANK_PARAM_SIZE
	.align		4
.L_53:
        /*00b8*/ 	.byte	0x03, 0x19
        /*00ba*/ 	.short	0x0030


	//----- nvinfo : EIATTR_PARAM_CBANK
	.align		4
        /*00bc*/ 	.byte	0x04, 0x0a
        /*00be*/ 	.short	(.L_55 - .L_54)
	.align		4
.L_54:
        /*00c0*/ 	.word	index@(.nv.constant0.stdp_update_thresholds)
        /*00c4*/ 	.short	0x0380
        /*00c6*/ 	.short	0x0030


	//----- nvinfo : EIATTR_SW_WAR
	.align		4
.L_55:
        /*00c8*/ 	.byte	0x04, 0x36
        /*00ca*/ 	.short	(.L_57 - .L_56)
.L_56:
        /*00cc*/ 	.word	0x00000008
.L_57:


//--------------------- .nv.info.spike_classify_emit --------------------------
	.section	.nv.info.spike_classify_emit,"",@"SHT_CUDA_INFO"
	.sectionflags	@""
	.align	4


	//----- nvinfo : EIATTR_CUDA_API_VERSION
	.align		4
        /*0000*/ 	.byte	0x04, 0x37
        /*0002*/ 	.short	(.L_59 - .L_58)
.L_58:
        /*0004*/ 	.word	0x00000082


	//----- nvinfo : EIATTR_KPARAM_INFO
	.align		4
.L_59:
        /*0008*/ 	.byte	0x04, 0x17
        /*000a*/ 	.short	(.L_61 - .L_60)
.L_60:
        /*000c*/ 	.word	0x00000000
        /*0010*/ 	.short	0x000f
        /*0012*/ 	.short	0x0058
        /*0014*/ 	.byte	0x00, 0xf0, 0x11, 0x00


	//----- nvinfo : EIATTR_KPARAM_INFO
	.align		4
.L_61:
        /*0018*/ 	.byte	0x04, 0x17
        /*001a*/ 	.short	(.L_63 - .L_62)
.L_62:
        /*001c*/ 	.word	0x00000000
        /*0020*/ 	.short	0x000e
        /*0022*/ 	.short	0x0054
        /*0024*/ 	.byte	0x00, 0xf0, 0x11, 0x00


	//----- nvinfo : EIATTR_KPARAM_INFO
	.align		4
.L_63:
        /*0028*/ 	.byte	0x04, 0x17
        /*002a*/ 	.short	(.L_65 - .L_64)
.L_64:
        /*002c*/ 	.word	0x00000000
        /*0030*/ 	.short	0x000d
        /*0032*/ 	.short	0x0050
        /*0034*/ 	.byte	0x00, 0xf0, 0x11, 0x00


	//----- nvinfo : EIATTR_KPARAM_INFO
	.align		4
.L_65:
        /*0038*/ 	.byte	0x04, 0x17
        /*003a*/ 	.short	(.L_67 - .L_66)
.L_66:
        /*003c*/ 	.word	0x00000000
        /*0040*/ 	.short	0x000c
        /*0042*/ 	.short	0x004c
        /*0044*/ 	.byte	0x00, 0xf0, 0x11, 0x00


	//----- nvinfo : EIATTR_KPARAM_INFO
	.align		4
.L_67:
        /*0048*/ 	.byte	0x04, 0x17
        /*004a*/ 	.short	(.L_69 - .L_68)
.L_68:
        /*004c*/ 	.word	0x00000000
        /*0050*/ 	.short	0x000b
        /*0052*/ 	.short	0x0048
        /*0054*/ 	.byte	0x00, 0xf0, 0x11, 0x00


	//----- nvinfo : EIATTR_KPARAM_INFO
	.align		4
.L_69:
        /*0058*/ 	.byte	0x04, 0x17
        /*005a*/ 	.short	(.L_71 - .L_70)
.L_70:
        /*005c*/ 	.word	0x00000000
        /*0060*/ 	.short	0x000a
        /*0062*/ 	.short	0x0044
        /*0064*/ 	.byte	0x00, 0xf0, 0x11, 0x00


	//----- nvinfo : EIATTR_KPARAM_INFO
	.align		4
.L_71:
        /*0068*/ 	.byte	0x04, 0x17
        /*006a*/ 	.short	(.L_73 - .L_72)
.L_72:
        /*006c*/ 	.word	0x00000000
        /*0070*/ 	.short	0x0009
        /*0072*/ 	.short	0x0040
        /*0074*/ 	.byte	0x00, 0xf0, 0x11, 0x00


	//----- nvinfo : EIATTR_KPARAM_INFO
	.align		4
.L_73:
        /*0078*/ 	.byte	0x04, 0x17
        /*007a*/ 	.short	(.L_75 - .L_74)
.L_74:
        /*007c*/ 	.word	0x00000000
        /*0080*/ 	.short	0x0008
        /*0082*/ 	.short	0x003c
        /*0084*/ 	.byte	0x00, 0xf0, 0x11, 0x00


	//----- nvinfo : EIATTR_KPARAM_INFO
	.align		4
.L_75:
        /*0088*/ 	.byte	0x04, 0x17
        /*008a*/ 	.short	(.L_77 - .L_76)
.L_76:
        /*008c*/ 	.word	0x00000000
        /*0090*/ 	.short	0x0007
        /*0092*/ 	.short	0x0038
        /*0094*/ 	.byte	0x00, 0xf0, 0x11, 0x00


	//----- nvinfo : EIATTR_KPARAM_INFO
	.align		4
.L_77:
        /*0098*/ 	.byte	0x04, 0x17
        /*009a*/ 	.short	(.L_79 - .L_78)
.L_78:
        /*009c*/ 	.word	0x00000000
        /*00a0*/ 	.short	0x0006
        /*00a2*/ 	.short	0x0030
        /*00a4*/ 	.byte	0x00, 0xf5, 0x21, 0x00


	//----- nvinfo : EIATTR_KPARAM_INFO
	.align		4
.L_79:
        /*00a8*/ 	.byte	0x04, 0x17
        /*00aa*/ 	.short	(.L_81 - .L_80)
.L_80:
        /*00ac*/ 	.word	0x00000000
        /*00b0*/ 	.short	0x0005
        /*00b2*/ 	.short	0x0028
        /*00b4*/ 	.byte	0x00, 0xf5, 0x21, 0x00


	//----- nvinfo : EIATTR_KPARAM_INFO
	.align		4
.L_81:
        /*00b8*/ 	.byte	0x04, 0x17
        /*00ba*/ 	.short	(.L_83 - .L_82)
.L_82:
        /*00bc*/ 	.word	0x00000000
        /*00c0*/ 	.short	0x0004
        /*00c2*/ 	.short	0x0020
        /*00c4*/ 	.byte	0x00, 0xf5, 0x21, 0x00


	//----- nvinfo : EIATTR_KPARAM_INFO
	.align		4
.L_83:
        /*00c8*/ 	.byte	0x04, 0x17
        /*00ca*/ 	.short	(.L_85 - .L_84)
.L_84:
        /*00cc*/ 	.word	0x00000000
        /*00d0*/ 	.short	0x0003
        /*00d2*/ 	.short	0x0018
        /*00d4*/ 	.byte	0x00, 0xf5, 0x21, 0x00


	//----- nvinfo : EIATTR_KPARAM_INFO
	.align		4
.L_85:
        /*00d8*/ 	.byte	0x04, 0x17
        /*00da*/ 	.short	(.L_87 - .L_86)
.L_86:
        /*00dc*/ 	.word	0x00000000
        /*00e0*/ 	.short	0x0002
        /*00e2*/ 	.short	0x0010
        /*00e4*/ 	.byte	0x00, 0xf5, 0x21, 0x00


	//----- nvinfo : EIATTR_KPARAM_INFO
	.align		4
.L_87:
        /*00e8*/ 	.byte	0x04, 0x17
        /*00ea*/ 	.short	(.L_89 - .L_88)
.L_88:
        /*00ec*/ 	.word	0x00000000
        /*00f0*/ 	.short	0x0001
        /*00f2*/ 	.short	0x0008
        /*00f4*/ 	.byte	0x00, 0xf5, 0x21, 0x00


	//----- nvinfo : EIATTR_KPARAM_INFO
	.align		4
.L_89:
        /*00f8*/ 	.byte	0x04, 0x17
        /*00fa*/ 	.short	(.L_91 - .L_90)
.L_90:
        /*00fc*/ 	.word	0x00000000
        /*0100*/ 	.short	0x0000
        /*0102*/ 	.short	0x0000
        /*0104*/ 	.byte	0x00, 0xf5, 0x21, 0x00


	//----- nvinfo : EIATTR_SPARSE_MMA_MASK
	.align		4
.L_91:
        /*0108*/ 	.byte	0x03, 0x50
        /*010a*/ 	.short	0x0000


	//----- nvinfo : EIATTR_MAXREG_COUNT
	.align		4
        /*010c*/ 	.byte	0x03, 0x1b
        /*010e*/ 	.short	0x00ff


	//----- nvinfo : EIATTR_MERCURY_ISA_VERSION
	.align		4
        /*0110*/ 	.byte	0x03, 0x5f
        /*0112*/ 	.short	0x0101


	//----- nvinfo : EIATTR_INT_WARP_WIDE_INSTR_OFFSETS
	.align		4
        /*0114*/ 	.byte	0x04, 0x31
        /*0116*/ 	.short	(.L_93 - .L_92)


	//   ....[0]....
.L_92:
        /*0118*/ 	.word	0x00000190


	//   ....[1]....
        /*011c*/ 	.word	0x00000230


	//----- nvinfo : EIATTR_VRC_CTA_INIT_COUNT
	.align		4
.L_93:
        /*0120*/ 	.byte	0x02, 0x4a
	.zero		1
	.zero		1


	//----- nvinfo : EIATTR_EXIT_INSTR_OFFSETS
	.align		4
        /*0124*/ 	.byte	0x04, 0x1c
        /*0126*/ 	.short	(.L_95 - .L_94)


	//   ....[0]....
.L_94:
        /*0128*/ 	.word	0x00000070


	//   ....[1]....
        /*012c*/ 	.word	0x00000150


	//   ....[2]....
        /*0130*/ 	.word	0x00000170


	//   ....[3]....
        /*0134*/ 	.word	0x00000260


	//   ....[4]....
        /*0138*/ 	.word	0x000005a0


	//----- nvinfo : EIATTR_CBANK_PARAM_SIZE
	.align		4
.L_95:
        /*013c*/ 	.byte	0x03, 0x19
        /*013e*/ 	.short	0x005c


	//----- nvinfo : EIATTR_PARAM_CBANK
	.align		4
        /*0140*/ 	.byte	0x04, 0x0a
        /*0142*/ 	.short	(.L_97 - .L_96)
	.align		4
.L_96:
        /*0144*/ 	.word	index@(.nv.constant0.spike_classify_emit)
        /*0148*/ 	.short	0x0380
        /*014a*/ 	.short	0x005c


	//----- nvinfo : EIATTR_SW_WAR
	.align		4
.L_97:
        /*014c*/ 	.byte	0x04, 0x36
        /*014e*/ 	.short	(.L_99 - .L_98)
.L_98:
        /*0150*/ 	.word	0x00000008
.L_99:


//--------------------- .nv.callgraph             --------------------------
	.section	.nv.callgraph,"",@"SHT_CUDA_CALLGRAPH"
	.align	4
	.sectionentsize	8
	.align		4
        /*0000*/ 	.word	0x00000000
	.align		4
        /*0004*/ 	.word	0xffffffff
	.align		4
        /*0008*/ 	.word	0x00000000
	.align		4
        /*000c*/ 	.word	0xfffffffe
	.align		4
        /*0010*/ 	.word	0x00000000
	.align		4
        /*0014*/ 	.word	0xfffffffd
	.align		4
        /*0018*/ 	.word	0x00000000
	.align		4
        /*001c*/ 	.word	0xfffffffc


//--------------------- .text.reset_fused_buffers --------------------------
	.section	.text.reset_fused_buffers,"ax",@progbits
	.align	128
        .global         reset_fused_buffers
        .type           reset_fused_buffers,@function
        .size           reset_fused_buffers,(.L_x_3 - reset_fused_buffers)
        .other          reset_fused_buffers,@"STO_CUDA_ENTRY STV_DEFAULT"
reset_fused_buffers:
.text.reset_fused_buffers:
[----:B------:R-:W-:Y:S01]  /*0000*/  LDC R1, c[0x0][0x37c] ;  /* 0x0000df00ff017b82 */ /* 0x000fe20000000800 */
[----:B------:R-:W0:Y:S07]  /*0010*/  S2R R0, SR_TID.X ;  /* 0x0000000000007919 */ /* 0x000e2e0000002100 */
[----:B------:R-:W0:Y:S01]  /*0020*/  S2UR UR4, SR_CTAID.X ;  /* 0x00000000000479c3 */ /* 0x000e220000002500 */
[----:B------:R-:W1:Y:S07]  /*0030*/  LDCU UR5, c[0x0][0x390] ;  /* 0x00007200ff0577ac */ /* 0x000e6e0008000800 */
[----:B------:R-:W0:Y:S02]  /*0040*/  LDC R7, c[0x0][0x360] ;  /* 0x0000d800ff077b82 */ /* 0x000e240000000800 */
[----:B0-----:R-:W-:-:S05]  /*0050*/  IMAD R7, R7, UR4, R0 ;  /* 0x0000000407077c24 */ /* 0x001fca000f8e0200 */
[----:B-1----:R-:W-:-:S13]  /*0060*/  ISETP.GE.U32.AND P0, PT, R7, UR5, PT ;  /* 0x0000000507007c0c */ /* 0x002fda000bf06070 */
[----:B------:R-:W-:Y:S05]  /*0070*/  @P0 EXIT ;  /* 0x000000000000094d */ /* 0x000fea0003800000 */
[----:B------:R-:W0:Y:S01]  /*0080*/  LDC.64 R2, c[0x0][0x380] ;  /* 0x0000e000ff027b82 */ /* 0x000e220000000a00 */
[----:B------:R-:W1:Y:S07]  /*0090*/  LDCU.64 UR4, c[0x0][0x358] ;  /* 0x00006b00ff0477ac */ /* 0x000e6e0008000a00 */
[----:B------:R-:W2:Y:S01]  /*00a0*/  LDC.64 R4, c[0x0][0x388] ;  /* 0x0000e200ff047b82 */ /* 0x000ea20000000a00 */
[----:B0-----:R-:W-:-:S05]  /*00b0*/  IMAD.WIDE.U32 R2, R7, 0x4, R2 ;  /* 0x0000000407027825 */ /* 0x001fca00078e0002 */
[----:B-1----:R-:W-:Y:S01]  /*00c0*/  STG.E desc[UR4][R2.64], RZ ;  /* 0x000000ff02007986 */ /* 0x002fe2000c101904 */
[----:B--2---:R-:W-:-:S05]  /*00d0*/  IMAD.WIDE.U32 R4, R7, 0x4, R4 ;  /* 0x0000000407047825 */ /* 0x004fca00078e0004 */
[----:B------:R-:W-:Y:S01]  /*00e0*/  STG.E desc[UR4][R4.64], RZ ;  /* 0x000000ff04007986 */ /* 0x000fe2000c101904 */
[----:B------:R-:W-:Y:S05]  /*00f0*/  EXIT ;  /* 0x000000000000794d */ /* 0x000fea0003800000 */
.L_x_0:
[----:B------:R-:W-:-:S00]  /*0100*/  BRA `(.L_x_0) ;  /* 0xfffffffc00fc7947 */ /* 0x000fc0000383ffff */
[----:B------:R-:W-:-:S00]  /*0110*/  NOP ;  /* 0x0000000000007918 */ /* 0x000fc00000000000 */
        /* <DEDUP_REMOVED lines=14> */
.L_x_3:


//--------------------- .text.stdp_update_thresholds --------------------------
	.section	.text.stdp_update_thresholds,"ax",@progbits
	.align	128
        .global         stdp_update_thresholds
        .type           stdp_update_thresholds,@function
        .size           stdp_update_thresholds,(.L_x_4 - stdp_update_thresholds)
        .other          stdp_update_thresholds,@"STO_CUDA_ENTRY STV_DEFAULT"
stdp_update_thresholds:
.text.stdp_update_thresholds:
        /* <DEDUP_REMOVED lines=9> */
[----:B------:R-:W1:Y:S01]  /*0090*/  LDCU.64 UR4, c[0x0][0x358] ;  /* 0x00006b00ff0477ac */ /* 0x000e620008000a00 */
[----:B------:R-:W2:Y:S06]  /*00a0*/  LDCU.64 UR6, c[0x0][0x398] ;  /* 0x00007300ff0677ac */ /* 0x000eac0008000a00 */
[----:B------:R-:W3:Y:S01]  /*00b0*/  LDC.64 R2, c[0x0][0x380] ;  /* 0x0000e000ff027b82 */ /* 0x000ee20000000a00 */
[----:B0-----:R-:W-:-:S06]  /*00c0*/  IMAD.WIDE.U32 R4, R7, 0x4, R4 ;  /* 0x0000000407047825 */ /* 0x001fcc00078e0004 */
[----:B-1----:R-:W2:Y:S01]  /*00d0*/  LDG.E.CONSTANT R4, desc[UR4][R4.64] ;  /* 0x0000000404047981 */ /* 0x002ea2000c1e9900 */
[----:B---3--:R-:W-:-:S05]  /*00e0*/  IMAD.WIDE.U32 R2, R7, 0x4, R2 ;  /* 0x0000000407027825 */ /* 0x008fca00078e0002 */
[----:B------:R-:W3:Y:S01]  /*00f0*/  LDG.E R9, desc[UR4][R2.64] ;  /* 0x0000000402097981 */ /* 0x000ee2000c1e1900 */
[----:B--2---:R-:W-:Y:S01]  /*0100*/  FADD R0, -R4, UR7 ;  /* 0x0000000704007e21 */ /* 0x004fe20008000100 */
[----:B---3--:R-:W-:-:S05]  /*0110*/  FADD R11, R9, UR6 ;  /* 0x00000006090b7e21 */ /* 0x008fca0008000000 */
[----:B------:R-:W-:-:S13]  /*0120*/  FSETP.GTU.AND P0, PT, R0, R11, PT ;  /* 0x0000000b0000720b */ /* 0x000fda0003f0c000 */
[----:B------:R-:W-:Y:S05]  /*0130*/  @!P0 EXIT ;  /* 0x000000000000894d */ /* 0x000fea0003800000 */
[----:B------:R-:W0:Y:S08]  /*0140*/  LDC.64 R4, c[0x0][0x390] ;  /* 0x0000e400ff047b82 */ /* 0x000e300000000a00 */
[----:B------:R-:W1:Y:S01]  /*0150*/  LDC R6, c[0x0][0x3ac] ;  /* 0x0000eb00ff067b82 */ /* 0x000e620000000800 */
[----:B0-----:R-:W-:-:S06]  /*0160*/  IMAD.WIDE.U32 R4, R7, 0x4, R4 ;  /* 0x0000000407047825 */ /* 0x001fcc00078e0004 */
[----:B------:R-:W2:Y:S01]  /*0170*/  LDG.E.CONSTANT R4, desc[UR4][R4.64] ;  /* 0x0000000404047981 */ /* 0x000ea2000c1e9900 */
[C---:B-1----:R-:W-:Y:S01]  /*0180*/  FMUL R7, R6.reuse, -0.89999997615814208984 ;  /* 0xbf66666606077820 */ /* 0x042fe20000400000 */
[----:B------:R-:W-:Y:S01]  /*0190*/  FMUL R6, R6, 4 ;  /* 0x4080000006067820 */ /* 0x000fe20000400000 */
[----:B--2---:R-:W-:-:S13]  /*01a0*/  ISETP.NE.AND P0, PT, R4, RZ, PT ;  /* 0x000000ff0400720c */ /* 0x004fda0003f05270 */
[----:B------:R-:W0:Y:S08]  /*01b0*/  @P0 LDC.64 R10, c[0x0][0x3a0] ;  /* 0x0000e800ff0a0b82 */ /* 0x000e300000000a00 */
[----:B------:R-:W1:Y:S01]  /*01c0*/  @!P0 LDC R0, c[0x0][0x3a0] ;  /* 0x0000e800ff008b82 */ /* 0x000e620000000800 */
[----:B0-----:R-:W-:Y:S01]  /*01d0*/  ISETP.GE.U32.AND P1, PT, R4, R11, P0 ;  /* 0x0000000b0400720c */ /* 0x001fe20000726070 */
[----:B-1----:R-:W-:-:S12]  /*01e0*/  @!P0 FADD R0, R9, R0 ;  /* 0x0000000009008221 */ /* 0x002fd80000000000 */
[----:B------:R-:W-:-:S05]  /*01f0*/  @P1 FFMA R9, R10, -0.5, R9 ;  /* 0xbf0000000a091823 */ /* 0x000fca0000000009 */
[----:B------:R-:W-:-:S04]  /*0200*/  @P0 MOV R0, R9 ;  /* 0x0000000900000202 */ /* 0x000fc80000000f00 */
[----:B------:R-:W-:-:S04]  /*0210*/  FMNMX R7, R7, R0, !PT ;  /* 0x0000000007077209 */ /* 0x000fc80007800000 */
[----:B------:R-:W-:-:S05]  /*0220*/  FMNMX R7, R6, R7, PT ;  /* 0x0000000706077209 */ /* 0x000fca0003800000 */
[----:B------:R-:W-:Y:S01]  /*0230*/  STG.E desc[UR4][R2.64], R7 ;  /* 0x0000000702007986 */ /* 0x000fe2000c101904 */
[----:B------:R-:W-:Y:S05]  /*0240*/  EXIT ;  /* 0x000000000000794d */ /* 0x000fea0003800000 */
.L_x_1:
        /* <DEDUP_REMOVED lines=11> */
.L_x_4:


//--------------------- .text.spike_classify_emit --------------------------
	.section	.text.spike_classify_emit,"ax",@progbits
	.align	128
        .global         spike_classify_emit
        .type           spike_classify_emit,@function
        .size           spike_classify_emit,(.L_x_5 - spike_classify_emit)
        .other          spike_classify_emit,@"STO_CUDA_ENTRY STV_DEFAULT"
spike_classify_emit:
.text.spike_classify_emit:
        /* <DEDUP_REMOVED lines=10> */
[----:B------:R-:W2:Y:S06]  /*00a0*/  LDCU UR6, c[0x0][0x3c0] ;  /* 0x00007800ff0677ac */ /* 0x000eac0008000800 */
[----:B------:R-:W3:Y:S01]  /*00b0*/  LDC.64 R4, c[0x0][0x380] ;  /* 0x0000e000ff047b82 */ /* 0x000ee20000000a00 */
[----:B------:R-:W4:Y:S01]  /*00c0*/  LDCU.64 UR8, c[0x0][0x3b8] ;  /* 0x00007700ff0877ac */ /* 0x000f220008000a00 */
[----:B0-----:R-:W-:-:S06]  /*00d0*/  IMAD.WIDE.U32 R6, R0, 0x4, R6 ;  /* 0x0000000400067825 */ /* 0x001fcc00078e0006 */
[----:B-1----:R-:W4:Y:S01]  /*00e0*/  LDG.E.CONSTANT R6, desc[UR4][R6.64] ;  /* 0x0000000406067981 */ /* 0x002f22000c1e9900 */
[----:B---3--:R-:W-:-:S05]  /*00f0*/  IMAD.WIDE.U32 R4, R0, 0x4, R4 ;  /* 0x0000000400047825 */ /* 0x008fca00078e0004 */
[----:B------:R-:W2:Y:S01]  /*0100*/  LDG.E.CONSTANT R2, desc[UR4][R4.64] ;  /* 0x0000000404027981 */ /* 0x000ea2000c1e9900 */
[----:B----4-:R-:W-:Y:S01]  /*0110*/  FADD R8, R6, UR8 ;  /* 0x0000000806087e21 */ /* 0x010fe20008000000 */
[----:B--2---:R-:W-:-:S05]  /*0120*/  FADD R3, -R2, UR6 ;  /* 0x0000000602037e21 */ /* 0x004fca0008000100 */
[----:B------:R-:W-:Y:S01]  /*0130*/  FSETP.GTU.AND P0, PT, R3, R8, PT ;  /* 0x000000080300720b */ /* 0x000fe20003f0c000 */
[----:B------:R-:W-:-:S12]  /*0140*/  FADD R8, R6, UR9 ;  /* 0x0000000906087e21 */ /* 0x000fd80008000000 */
[----:B------:R-:W-:Y:S05]  /*0150*/  @!P0 EXIT ;  /* 0x000000000000894d */ /* 0x000fea0003800000 */
[----:B------:R-:W-:-:S13]  /*0160*/  FSETP.GT.AND P0, PT, R3, R8, PT ;  /* 0x000000080300720b */ /* 0x000fda0003f04000 */
[----:B------:R-:W-:Y:S05]  /*0170*/  @!P0 EXIT ;  /* 0x000000000000894d */ /* 0x000fea0003800000 */
[----:B------:R-:W0:Y:S01]  /*0180*/  S2R R9, SR_LANEID ;  /* 0x0000000000097919 */ /* 0x000e220000000000 */
[----:B------:R-:W-:Y:S01]  /*0190*/  VOTEU.ANY UR6, UPT, PT ;  /* 0x0000000000067886 */ /* 0x000fe200038e0100 */
[----:B------:R-:W1:Y:S01]  /*01a0*/  LDC.64 R6, c[0x0][0x3b0] ;  /* 0x0000ec00ff067b82 */ /* 0x000e620000000a00 */
[----:B------:R-:W0:Y:S08]  /*01b0*/  FLO.U32 R8, UR6 ;  /* 0x0000000600087d00 */ /* 0x000e3000080e0000 */
[----:B------:R-:W1:Y:S01]  /*01c0*/  POPC R5, UR6 ;  /* 0x0000000600057d09 */ /* 0x000e620008000000 */
[----:B0-----:R-:W-:-:S13]  /*01d0*/  ISETP.EQ.U32.AND P0, PT, R8, R9, PT ;  /* 0x000000090800720c */ /* 0x001fda0003f02070 */
[----:B-1----:R-:W2:Y:S01]  /*01e0*/  @P0 ATOMG.E.ADD.STRONG.GPU PT, R5, desc[UR4][R6.64], R5 ;  /* 0x80000005060509a8 */ /* 0x002ea200081ef104 */
[----:B------:R-:W0:Y:S02]  /*01f0*/  S2R R9, SR_LTMASK ;  /* 0x0000000000097919 */ /* 0x000e240000003900 */
[----:B0-----:R-:W-:Y:S01]  /*0200*/  LOP3.LUT R9, R9, UR6, RZ, 0xc0, !PT ;  /* 0x0000000609097c12 */ /* 0x001fe2000f8ec0ff */
[----:B------:R-:W0:Y:S05]  /*0210*/  LDCU UR6, c[0x0][0x3d8] ;  /* 0x00007b00ff0677ac */ /* 0x000e2a0008000800 */
[----:B------:R-:W1:Y:S01]  /*0220*/  POPC R9, R9 ;  /* 0x0000000900097309 */ /* 0x000e620000000000 */
[----:B--2---:R-:W1:Y:S02]  /*0230*/  SHFL.IDX PT, R4, R5, R8, 0x1f ;  /* 0x00001f0805047589 */ /* 0x004e6400000e0000 */
[----:B-1----:R-:W-:-:S04]  /*0240*/  IADD3 R4, PT, PT, R4, R9, RZ ;  /* 0x0000000904047210 */ /* 0x002fc80007ffe0ff */
[----:B0-----:R-:W-:-:S13]  /*0250*/  ISETP.GE.U32.AND P0, PT, R4, UR6, PT ;  /* 0x0000000604007c0c */ /* 0x001fda000bf06070 */
[----:B------:R-:W-:Y:S05]  /*0260*/  @P0 EXIT ;  /* 0x000000000000094d */ /* 0x000fea0003800000 */
[----:B------:R-:W0:Y:S08]  /*0270*/  LDC.64 R6, c[0x0][0x398] ;  /* 0x0000e600ff067b82 */ /* 0x000e300000000a00 */
[----:B------:R-:W1:Y:S01]  /*0280*/  LDC.64 R12, c[0x0][0x388] ;  /* 0x0000e200ff0c7b82 */ /* 0x000e620000000a00 */
[C---:B------:R-:W-:Y:S01]  /*0290*/  IMAD R9, R0.reuse, 0x3, RZ ;  /* 0x0000000300097824 */ /* 0x040fe200078e02ff */
[----:B------:R-:W2:Y:S06]  /*02a0*/  LDCU UR6, c[0x0][0x3c4] ;  /* 0x00007880ff0677ac */ /* 0x000eac0008000800 */
[----:B------:R-:W3:Y:S01]  /*02b0*/  LDC R21, c[0x0][0x3d4] ;  /* 0x0000f500ff157b82 */ /* 0x000ee20000000800 */
[----:B0-----:R-:W-:-:S05]  /*02c0*/  IMAD.WIDE.U32 R6, R0, 0x4, R6 ;  /* 0x0000000400067825 */ /* 0x001fca00078e0006 */
[----:B------:R0:W4:Y:S01]  /*02d0*/  LDG.E.CONSTANT R5, desc[UR4][R6.64] ;  /* 0x0000000406057981 */ /* 0x000122000c1e9900 */
[C---:B------:R-:W-:Y:S02]  /*02e0*/  IADD3 R11, PT, PT, R9.reuse, 0x1, RZ ;  /* 0x00000001090b7810 */ /* 0x040fe40007ffe0ff */
[C---:B------:R-:W-:Y:S01]  /*02f0*/  IADD3 R15, PT, PT, R9.reuse, 0x2, RZ ;  /* 0x00000002090f7810 */ /* 0x040fe20007ffe0ff */
[----:B-1----:R-:W-:-:S04]  /*0300*/  IMAD.WIDE.U32 R8, R9, 0x4, R12 ;  /* 0x0000000409087825 */ /* 0x002fc800078e000c */
[--C-:B------:R-:W-:Y:S02]  /*0310*/  IMAD.WIDE.U32 R10, R11, 0x4, R12.reuse ;  /* 0x000000040b0a7825 */ /* 0x100fe400078e000c */
[----:B------:R-:W5:Y:S01]  /*0320*/  LDG.E.CONSTANT R9, desc[UR4][R8.64] ;  /* 0x0000000408097981 */ /* 0x000f62000c1e9900 */
[----:B0-----:R-:W0:Y:S01]  /*0330*/  LDC.64 R6, c[0x0][0x3a8] ;  /* 0x0000ea00ff067b82 */ /* 0x001e220000000a00 */
[----:B------:R-:W-:Y:S02]  /*0340*/  IMAD.WIDE.U32 R12, R15, 0x4, R12 ;  /* 0x000000040f0c7825 */ /* 0x000fe400078e000c */
[----:B------:R-:W5:Y:S04]  /*0350*/  LDG.E.CONSTANT R11, desc[UR4][R10.64] ;  /* 0x000000040a0b7981 */ /* 0x000f68000c1e9900 */
[----:B------:R-:W5:Y:S01]  /*0360*/  LDG.E.CONSTANT R13, desc[UR4][R12.64] ;  /* 0x000000040c0d7981 */ /* 0x000f62000c1e9900 */
[----:B------:R-:W-:-:S02]  /*0370*/  HFMA2 R15, -RZ, RZ, 1.875, 0 ;  /* 0x3f800000ff0f7431 */ /* 0x000fc400000001ff */
[----:B------:R-:W-:Y:S01]  /*0380*/  HFMA2 R19, -RZ, RZ, 0, 1.1920928955078125e-07 ;  /* 0x00000002ff137431 */ /* 0x000fe200000001ff */
[----:B------:R-:W-:Y:S01]  /*0390*/  MOV R17, 0xffffffff ;  /* 0xffffffff00117802 */ /* 0x000fe20000000f00 */
[----:B0-----:R-:W-:-:S05]  /*03a0*/  IMAD.WIDE.U32 R6, R4, 0x5c, R6 ;  /* 0x0000005c04067825 */ /* 0x001fca00078e0006 */
[----:B------:R-:W-:Y:S04]  /*03b0*/  STG.E desc[UR4][R6.64+0x4c], R2 ;  /* 0x00004c0206007986 */ /* 0x000fe8000c101904 */
        /* <DEDUP_REMOVED lines=12> */
[----:B------:R-:W-:Y:S04]  /*0480*/  STG.E desc[UR4][R6.64+0x38], RZ ;  /* 0x000038ff06007986 */ /* 0x000fe8000c101904 */
[----:B------:R-:W-:Y:S04]  /*0490*/  STG.E desc[UR4][R6.64+0x40], RZ ;  /* 0x000040ff06007986 */ /* 0x000fe8000c101904 */
[----:B------:R-:W-:Y:S04]  /*04a0*/  STG.E desc[UR4][R6.64+0x50], RZ ;  /* 0x000050ff06007986 */ /* 0x000fe8000c101904 */
[----:B---3--:R-:W-:Y:S01]  /*04b0*/  STG.E desc[UR4][R6.64+0x58], R21 ;  /* 0x0000581506007986 */ /* 0x008fe2000c101904 */
[----:B----4-:R-:W-:-:S04]  /*04c0*/  I2FP.F32.U32 R14, R5 ;  /* 0x00000005000e7245 */ /* 0x010fc80000201000 */
[----:B------:R-:W-:-:S05]  /*04d0*/  FMNMX R14, R14, 10, PT ;  /* 0x412000000e0e7809 */ /* 0x000fca0003800000 */
[----:B------:R-:W-:Y:S02]  /*04e0*/  FFMA R14, R14, 0.5, R15 ;  /* 0x3f0000000e0e7823 */ /* 0x000fe4000000000f */
[----:B------:R-:W0:Y:S01]  /*04f0*/  LDC R15, c[0x0][0x3cc] ;  /* 0x0000f300ff0f7b82 */ /* 0x000e220000000800 */
[----:B--2---:R-:W-:-:S04]  /*0500*/  ISETP.GE.U32.AND P0, PT, R5, UR6, PT ;  /* 0x0000000605007c0c */ /* 0x004fc8000bf06070 */
[----:B------:R-:W-:Y:S02]  /*0510*/  FSEL R14, R14, 1, P0 ;  /* 0x3f8000000e0e7808 */ /* 0x000fe40000000000 */
[----:B------:R-:W-:-:S03]  /*0520*/  SEL R5, R5, RZ, P0 ;  /* 0x000000ff05057207 */ /* 0x000fc60000000000 */
[----:B------:R-:W-:Y:S01]  /*0530*/  FMUL R3, R3, R14 ;  /* 0x0000000e03037220 */ /* 0x000fe20000400000 */
[----:B-----5:R-:W-:Y:S04]  /*0540*/  STG.E desc[UR4][R6.64+0x8], R9 ;  /* 0x0000080906007986 */ /* 0x020fe8000c101904 */
[----:B------:R-:W-:Y:S04]  /*0550*/  STG.E desc[UR4][R6.64+0x54], R5 ;  /* 0x0000540506007986 */ /* 0x000fe8000c101904 */
[----:B------:R-:W-:Y:S04]  /*0560*/  STG.E desc[UR4][R6.64+0x14], R3 ;  /* 0x0000140306007986 */ /* 0x000fe8000c101904 */
[----:B------:R-:W-:Y:S04]  /*0570*/  STG.E desc[UR4][R6.64+0xc], R11 ;  /* 0x00000c0b06007986 */ /* 0x000fe8000c101904 */
[----:B------:R-:W-:Y:S04]  /*0580*/  STG.E desc[UR4][R6.64+0x10], R13 ;  /* 0x0000100d06007986 */ /* 0x000fe8000c101904 */
[----:B0-----:R-:W-:Y:S01]  /*0590*/  STG.E desc[UR4][R6.64], R15 ;  /* 0x0000000f06007986 */ /* 0x001fe2000c101904 */
[----:B------:R-:W-:Y:S05]  /*05a0*/  EXIT ;  /* 0x000000000000794d */ /* 0x000fea0003800000 */
.L_x_2:
        /* <DEDUP_REMOVED lines=13> */
.L_x_5:


//--------------------- .nv.shared.reserved.0     --------------------------
	.section	.nv.shared.reserved.0,"aw",@nobits
	.weak		__nv_reservedSMEM_offset_0_alias
	.size		__nv_reservedSMEM_offset_0_alias, 0, 64
	.other		__nv_reservedSMEM_offset_0_alias,@"STO_CUDA_RESERVED_SHARED STV_DEFAULT"
__nv_reservedSMEM_offset_0_alias:
	.zero		0
	.zero		64


//--------------------- .nv.constant0.reset_fused_buffers --------------------------
	.section	.nv.constant0.reset_fused_buffers,"a",@progbits
	.sectionflags	@""
	.align	4
.nv.constant0.reset_fused_buffers:
	.zero		916


//--------------------- .nv.constant0.stdp_update_thresholds --------------------------
	.section	.nv.constant0.stdp_update_thresholds,"a",@progbits
	.sectionflags	@""
	.align	4
.nv.constant0.stdp_update_thresholds:
	.zero		944


//--------------------- .nv.constant0.spike_classify_emit --------------------------
	.section	.nv.constant0.spike_classify_emit,"a",@progbits
	.sectionflags	@""
	.align	4
.nv.constant0.spike_classify_emit:
	.zero		988


//--------------------- SYMBOLS --------------------------

	.type		.nv.reservedSmem.offset0,@object
	.size		.nv.reservedSmem.offset0,0x4
